//
// Generated by NVIDIA NVVM Compiler
//
// Compiler Build ID: CL-36424714
// Cuda compilation tools, release 13.0, V13.0.88
// Based on NVVM 20.0.0
//

.version 9.0
.target sm_100
.address_size 64

	// .globl	_Z18sigmoid_f32_kernelPfS_i

.visible .entry _Z18sigmoid_f32_kernelPfS_i(
	.param .u64 .ptr .align 1 _Z18sigmoid_f32_kernelPfS_i_param_0,
	.param .u64 .ptr .align 1 _Z18sigmoid_f32_kernelPfS_i_param_1,
	.param .u32 _Z18sigmoid_f32_kernelPfS_i_param_2
)
{
	.reg .pred 	%p<2>;
	.reg .b32 	%r<8>;
	.reg .b32 	%f<15>;
	.reg .b64 	%rd<8>;

	ld.param.u64 	%rd1, [_Z18sigmoid_f32_kernelPfS_i_param_0];
	ld.param.u64 	%rd2, [_Z18sigmoid_f32_kernelPfS_i_param_1];
	ld.param.u32 	%r2, [_Z18sigmoid_f32_kernelPfS_i_param_2];
	mov.u32 	%r3, %ctaid.x;
	mov.u32 	%r4, %ntid.x;
	mov.u32 	%r5, %tid.x;
	mad.lo.s32 	%r1, %r3, %r4, %r5;
	setp.ge.s32 	%p1, %r1, %r2;
	@%p1 bra 	$L__BB0_2;
	cvta.to.global.u64 	%rd3, %rd1;
	cvta.to.global.u64 	%rd4, %rd2;
	mul.wide.s32 	%rd5, %r1, 4;
	add.s64 	%rd6, %rd3, %rd5;
	ld.global.f32 	%f1, [%rd6];
	fma.rn.f32 	%f2, %f1, 0fBBBB989D, 0f3F000000;
	cvt.sat.f32.f32 	%f3, %f2;
	mov.f32 	%f4, 0f4B400001;
	mov.f32 	%f5, 0f437C0000;
	fma.rm.f32 	%f6, %f3, %f5, %f4;
	add.f32 	%f7, %f6, 0fCB40007F;
	neg.f32 	%f8, %f7;
	fma.rn.f32 	%f9, %f1, 0fBFB8AA3B, %f8;
	fma.rn.f32 	%f10, %f1, 0fB2A57060, %f9;
	mov.b32 	%r6, %f6;
	shl.b32 	%r7, %r6, 23;
	mov.b32 	%f11, %r7;
	ex2.approx.ftz.f32 	%f12, %f10;
	fma.rn.f32 	%f13, %f12, %f11, 0f3F800000;
	rcp.rn.f32 	%f14, %f13;
	add.s64 	%rd7, %rd4, %rd5;
	st.global.f32 	[%rd7], %f14;
$L__BB0_2:
	ret;

}
	// .globl	_Z18sigmoid_f16_kernelP6__halfS0_i
.visible .entry _Z18sigmoid_f16_kernelP6__halfS0_i(
	.param .u64 .ptr .align 1 _Z18sigmoid_f16_kernelP6__halfS0_i_param_0,
	.param .u64 .ptr .align 1 _Z18sigmoid_f16_kernelP6__halfS0_i_param_1,
	.param .u32 _Z18sigmoid_f16_kernelP6__halfS0_i_param_2
)
{
	.reg .pred 	%p<2>;
	.reg .b16 	%rs<3>;
	.reg .b32 	%r<8>;
	.reg .b32 	%f<15>;
	.reg .b64 	%rd<8>;

	ld.param.u64 	%rd1, [_Z18sigmoid_f16_kernelP6__halfS0_i_param_0];
	ld.param.u64 	%rd2, [_Z18sigmoid_f16_kernelP6__halfS0_i_param_1];
	ld.param.u32 	%r2, [_Z18sigmoid_f16_kernelP6__halfS0_i_param_2];
	mov.u32 	%r3, %ctaid.x;
	mov.u32 	%r4, %ntid.x;
	mov.u32 	%r5, %tid.x;
	mad.lo.s32 	%r1, %r3, %r4, %r5;
	setp.ge.s32 	%p1, %r1, %r2;
	@%p1 bra 	$L__BB1_2;
	cvta.to.global.u64 	%rd3, %rd1;
	cvta.to.global.u64 	%rd4, %rd2;
	mul.wide.s32 	%rd5, %r1, 2;
	add.s64 	%rd6, %rd3, %rd5;
	ld.global.u16 	%rs1, [%rd6];
	// begin inline asm
	{  cvt.f32.f16 %f1, %rs1;}

	// end inline asm
	fma.rn.f32 	%f3, %f1, 0fBBBB989D, 0f3F000000;
	cvt.sat.f32.f32 	%f4, %f3;
	mov.f32 	%f5, 0f4B400001;
	mov.f32 	%f6, 0f437C0000;
	fma.rm.f32 	%f7, %f4, %f6, %f5;
	add.f32 	%f8, %f7, 0fCB40007F;
	neg.f32 	%f9, %f8;
	fma.rn.f32 	%f10, %f1, 0fBFB8AA3B, %f9;
	fma.rn.f32 	%f11, %f1, 0fB2A57060, %f10;
	mov.b32 	%r6, %f7;
	shl.b32 	%r7, %r6, 23;
	mov.b32 	%f12, %r7;
	ex2.approx.ftz.f32 	%f13, %f11;
	fma.rn.f32 	%f14, %f13, %f12, 0f3F800000;
	rcp.rn.f32 	%f2, %f14;
	add.s64 	%rd7, %rd4, %rd5;
	// begin inline asm
	{  cvt.rn.f16.f32 %rs2, %f2;}

	// end inline asm
	st.global.u16 	[%rd7], %rs2;
$L__BB1_2:
	ret;

}


// ===== COMPILED SASS (sm_100) =====

	.target	sm_100

	.elftype	@"ET_EXEC"


//--------------------- .note.nv.tkinfo           --------------------------
	.section	.note.nv.tkinfo,"",@"SHT_NOTE"
	.sectionflags	@"SHF_NOTE_NV_TKINFO"
	.tkinfo
        /*0018*/ 	.word	0x00000002
        /*0030*/ 	.string	""
        /*0030*/ 	.string	"ptxas"
        /*0030*/ 	.string	"Cuda compilation tools, release 13.0, V13.0.88"
        /*0030*/ 	.string	"Build cuda_13.0.r13.0/compiler.36424714_0"
        /*0030*/ 	.string	"-arch sm_100 -m 64 "



//--------------------- .note.nv.cuinfo           --------------------------
	.section	.note.nv.cuinfo,"",@"SHT_NOTE"
	.sectionflags	@"SHF_NOTE_NV_CUINFO"
        /*0018*/ 	.short	0x0002
        /*001a*/ 	.short	0x0064
        /*001c*/ 	.short	0x0082
	.zero		2


//--------------------- .nv.info                  --------------------------
	.section	.nv.info,"",@"SHT_CUDA_INFO"
	.align	4


	//----- nvinfo : EIATTR_REGCOUNT
	.align		4
        /*0000*/ 	.byte	0x04, 0x2f
        /*0002*/ 	.short	(.L_1 - .L_0)
	.align		4
.L_0:
        /*0004*/ 	.word	index@(_Z18sigmoid_f32_kernelPfS_i)
        /*0008*/ 	.word	0x0000000e


	//----- nvinfo : EIATTR_FRAME_SIZE
	.align		4
.L_1:
        /*000c*/ 	.byte	0x04, 0x11
        /*000e*/ 	.short	(.L_3 - .L_2)
	.align		4
.L_2:
        /*0010*/ 	.word	index@($__internal_1_$__cuda_sm20_rcp_rn_f32_slowpath)
        /*0014*/ 	.word	0x00000000


	//----- nvinfo : EIATTR_FRAME_SIZE
	.align		4
.L_3:
        /*0018*/ 	.byte	0x04, 0x11
        /*001a*/ 	.short	(.L_5 - .L_4)
	.align		4
.L_4:
        /*001c*/ 	.word	index@(_Z18sigmoid_f32_kernelPfS_i)
        /*0020*/ 	.word	0x00000000


	//----- nvinfo : EIATTR_REGCOUNT
	.align		4
.L_5:
        /*0024*/ 	.byte	0x04, 0x2f
        /*0026*/ 	.short	(.L_7 - .L_6)
	.align		4
.L_6:
        /*0028*/ 	.word	index@(_Z18sigmoid_f16_kernelP6__halfS0_i)
        /*002c*/ 	.word	0x0000000e


	//----- nvinfo : EIATTR_FRAME_SIZE
	.align		4
.L_7:
        /*0030*/ 	.byte	0x04, 0x11
        /*0032*/ 	.short	(.L_9 - .L_8)
	.align		4
.L_8:
        /*0034*/ 	.word	index@($__internal_0_$__cuda_sm20_rcp_rn_f32_slowpath)
        /*0038*/ 	.word	0x00000000


	//----- nvinfo : EIATTR_FRAME_SIZE
	.align		4
.L_9:
        /*003c*/ 	.byte	0x04, 0x11
        /*003e*/ 	.short	(.L_11 - .L_10)
	.align		4
.L_10:
        /*0040*/ 	.word	index@(_Z18sigmoid_f16_kernelP6__halfS0_i)
        /*0044*/ 	.word	0x00000000


	//----- nvinfo : EIATTR_MIN_STACK_SIZE
	.align		4
.L_11:
        /*0048*/ 	.byte	0x04, 0x12
        /*004a*/ 	.short	(.L_13 - .L_12)
	.align		4
.L_12:
        /*004c*/ 	.word	index@(_Z18sigmoid_f16_kernelP6__halfS0_i)
        /*0050*/ 	.word	0x00000000


	//----- nvinfo : EIATTR_MIN_STACK_SIZE
	.align		4
.L_13:
        /*0054*/ 	.byte	0x04, 0x12
        /*0056*/ 	.short	(.L_15 - .L_14)
	.align		4
.L_14:
        /*0058*/ 	.word	index@(_Z18sigmoid_f32_kernelPfS_i)
        /*005c*/ 	.word	0x00000000
.L_15:


//--------------------- .nv.compat                --------------------------
	.section	.nv.compat,"",@"SHT_CUDA_COMPAT_INFO"
	.align	4
        /*0000*/ 	.byte	0x02, 0x09, 0x00, 0x00, 0x02, 0x02, 0x01, 0x00, 0x02, 0x05, 0x05, 0x00, 0x03, 0x07, 0x01, 0x01
        /*0010*/ 	.byte	0x02, 0x03, 0x00, 0x00, 0x02, 0x06, 0x01, 0x00, 0x04, 0x0b, 0x08, 0x00, 0x09, 0x00, 0x00, 0x00
        /*0020*/ 	.byte	0x00, 0x00, 0x00, 0x00


//--------------------- .nv.info._Z18sigmoid_f16_kernelP6__halfS0_i --------------------------
	.section	.nv.info._Z18sigmoid_f16_kernelP6__halfS0_i,"",@"SHT_CUDA_INFO"
	.sectionflags	@""
	.align	4


	//----- nvinfo : EIATTR_CUDA_API_VERSION
	.align		4
        /*0000*/ 	.byte	0x04, 0x37
        /*0002*/ 	.short	(.L_17 - .L_16)
.L_16:
        /*0004*/ 	.word	0x00000082


	//----- nvinfo : EIATTR_KPARAM_INFO
	.align		4
.L_17:
        /*0008*/ 	.byte	0x04, 0x17
        /*000a*/ 	.short	(.L_19 - .L_18)
.L_18:
        /*000c*/ 	.word	0x00000000
        /*0010*/ 	.short	0x0002
        /*0012*/ 	.short	0x0010
        /*0014*/ 	.byte	0x00, 0xf0, 0x11, 0x00


	//----- nvinfo : EIATTR_KPARAM_INFO
	.align		4
.L_19:
        /*0018*/ 	.byte	0x04, 0x17
        /*001a*/ 	.short	(.L_21 - .L_20)
.L_20:
        /*001c*/ 	.word	0x00000000
        /*0020*/ 	.short	0x0001
        /*0022*/ 	.short	0x0008
        /*0024*/ 	.byte	0x00, 0xf5, 0x21, 0x00


	//----- nvinfo : EIATTR_KPARAM_INFO
	.align		4
.L_21:
        /*0028*/ 	.byte	0x04, 0x17
        /*002a*/ 	.short	(.L_23 - .L_22)
.L_22:
        /*002c*/ 	.word	0x00000000
        /*0030*/ 	.short	0x0000
        /*0032*/ 	.short	0x0000
        /*0034*/ 	.byte	0x00, 0xf5, 0x21, 0x00


	//----- nvinfo : EIATTR_SPARSE_MMA_MASK
	.align		4
.L_23:
        /*0038*/ 	.byte	0x03, 0x50
        /*003a*/ 	.short	0x0000


	//----- nvinfo : EIATTR_MAXREG_COUNT
	.align		4
        /*003c*/ 	.byte	0x03, 0x1b
        /*003e*/ 	.short	0x00ff


	//----- nvinfo : EIATTR_MERCURY_ISA_VERSION
	.align		4
        /*0040*/ 	.byte	0x03, 0x5f
        /*0042*/ 	.short	0x0101


	//----- nvinfo : EIATTR_VRC_CTA_INIT_COUNT
	.align		4
        /*0044*/ 	.byte	0x02, 0x4a
	.zero		1
	.zero		1


	//----- nvinfo : EIATTR_EXIT_INSTR_OFFSETS
	.align		4
        /*0048*/ 	.byte	0x04, 0x1c
        /*004a*/ 	.short	(.L_25 - .L_24)


	//   ....[0]....
.L_24:
        /*004c*/ 	.word	0x00000070


	//   ....[1]....
        /*0050*/ 	.word	0x00000280


	//----- nvinfo : EIATTR_CRS_STACK_SIZE
	.align		4
.L_25:
        /*0054*/ 	.byte	0x04, 0x1e
        /*0056*/ 	.short	(.L_27 - .L_26)
.L_26:
        /*0058*/ 	.word	0x00000000


	//----- nvinfo : EIATTR_CBANK_PARAM_SIZE
	.align		4
.L_27:
        /*005c*/ 	.byte	0x03, 0x19
        /*005e*/ 	.short	0x0014


	//----- nvinfo : EIATTR_PARAM_CBANK
	.align		4
        /*0060*/ 	.byte	0x04, 0x0a
        /*0062*/ 	.short	(.L_29 - .L_28)
	.align		4
.L_28:
        /*0064*/ 	.word	index@(.nv.constant0._Z18sigmoid_f16_kernelP6__halfS0_i)
        /*0068*/ 	.short	0x0380
        /*006a*/ 	.short	0x0014


	//----- nvinfo : EIATTR_SW_WAR
	.align		4
.L_29:
        /*006c*/ 	.byte	0x04, 0x36
        /*006e*/ 	.short	(.L_31 - .L_30)
.L_30:
        /*0070*/ 	.word	0x00000008
.L_31:


//--------------------- .nv.info._Z18sigmoid_f32_kernelPfS_i --------------------------
	.section	.nv.info._Z18sigmoid_f32_kernelPfS_i,"",@"SHT_CUDA_INFO"
	.sectionflags	@""
	.align	4


	//----- nvinfo : EIATTR_CUDA_API_VERSION
	.align		4
        /*0000*/ 	.byte	0x04, 0x37
        /*0002*/ 	.short	(.L_33 - .L_32)
.L_32:
        /*0004*/ 	.word	0x00000082


	//----- nvinfo : EIATTR_KPARAM_INFO
	.align		4
.L_33:
        /*0008*/ 	.byte	0x04, 0x17
        /*000a*/ 	.short	(.L_35 - .L_34)
.L_34:
        /*000c*/ 	.word	0x00000000
        /*0010*/ 	.short	0x0002
        /*0012*/ 	.short	0x0010
        /*0014*/ 	.byte	0x00, 0xf0, 0x11, 0x00


	//----- nvinfo : EIATTR_KPARAM_INFO
	.align		4
.L_35:
        /*0018*/ 	.byte	0x04, 0x17
        /*001a*/ 	.short	(.L_37 - .L_36)
.L_36:
        /*001c*/ 	.word	0x00000000
        /*0020*/ 	.short	0x0001
        /*0022*/ 	.short	0x0008
        /*0024*/ 	.byte	0x00, 0xf5, 0x21, 0x00


	//----- nvinfo : EIATTR_KPARAM_INFO
	.align		4
.L_37:
        /*0028*/ 	.byte	0x04, 0x17
        /*002a*/ 	.short	(.L_39 - .L_38)
.L_38:
        /*002c*/ 	.word	0x00000000
        /*0030*/ 	.short	0x0000
        /*0032*/ 	.short	0x0000
        /*0034*/ 	.byte	0x00, 0xf5, 0x21, 0x00


	//----- nvinfo : EIATTR_SPARSE_MMA_MASK
	.align		4
.L_39:
        /*0038*/ 	.byte	0x03, 0x50
        /*003a*/ 	.short	0x0000


	//----- nvinfo : EIATTR_MAXREG_COUNT
	.align		4
        /*003c*/ 	.byte	0x03, 0x1b
        /*003e*/ 	.short	0x00ff


	//----- nvinfo : EIATTR_MERCURY_ISA_VERSION
	.align		4
        /*0040*/ 	.byte	0x03, 0x5f
        /*0042*/ 	.short	0x0101


	//----- nvinfo : EIATTR_VRC_CTA_INIT_COUNT
	.align		4
        /*0044*/ 	.byte	0x02, 0x4a
	.zero		1
	.zero		1


	//----- nvinfo : EIATTR_EXIT_INSTR_OFFSETS
	.align		4
        /*0048*/ 	.byte	0x04, 0x1c
        /*004a*/ 	.short	(.L_41 - .L_40)


	//   ....[0]....
.L_40:
        /*004c*/ 	.word	0x00000070


	//   ....[1]....
        /*0050*/ 	.word	0x00000260


	//----- nvinfo : EIATTR_CRS_STACK_SIZE
	.align		4
.L_41:
        /*0054*/ 	.byte	0x04, 0x1e
        /*0056*/ 	.short	(.L_43 - .L_42)
.L_42:
        /*0058*/ 	.word	0x00000000


	//----- nvinfo : EIATTR_CBANK_PARAM_SIZE
	.align		4
.L_43:
        /*005c*/ 	.byte	0x03, 0x19
        /*005e*/ 	.short	0x0014


	//----- nvinfo : EIATTR_PARAM_CBANK
	.align		4
        /*0060*/ 	.byte	0x04, 0x0a
        /*0062*/ 	.short	(.L_45 - .L_44)
	.align		4
.L_44:
        /*0064*/ 	.word	index@(.nv.constant0._Z18sigmoid_f32_kernelPfS_i)
        /*0068*/ 	.short	0x0380
        /*006a*/ 	.short	0x0014


	//----- nvinfo : EIATTR_SW_WAR
	.align		4
.L_45:
        /*006c*/ 	.byte	0x04, 0x36
        /*006e*/ 	.short	(.L_47 - .L_46)
.L_46:
        /*0070*/ 	.word	0x00000008
.L_47:


//--------------------- .nv.callgraph             --------------------------
	.section	.nv.callgraph,"",@"SHT_CUDA_CALLGRAPH"
	.align	4
	.sectionentsize	8
	.align		4
        /*0000*/ 	.word	0x00000000
	.align		4
        /*0004*/ 	.word	0xffffffff
	.align		4
        /*0008*/ 	.word	0x00000000
	.align		4
        /*000c*/ 	.word	0xfffffffe
	.align		4
        /*0010*/ 	.word	0x00000000
	.align		4
        /*0014*/ 	.word	0xfffffffd
	.align		4
        /*0018*/ 	.word	0x00000000
	.align		4
        /*001c*/ 	.word	0xfffffffc


//--------------------- .text._Z18sigmoid_f16_kernelP6__halfS0_i --------------------------
	.section	.text._Z18sigmoid_f16_kernelP6__halfS0_i,"ax",@progbits
	.align	128
        .global         _Z18sigmoid_f16_kernelP6__halfS0_i
        .type           _Z18sigmoid_f16_kernelP6__halfS0_i,@function
        .size           _Z18sigmoid_f16_kernelP6__halfS0_i,(.L_x_16 - _Z18sigmoid_f16_kernelP6__halfS0_i)
        .other          _Z18sigmoid_f16_kernelP6__halfS0_i,@"STO_CUDA_ENTRY STV_DEFAULT"
_Z18sigmoid_f16_kernelP6__halfS0_i:
.text._Z18sigmoid_f16_kernelP6__halfS0_i:
[----:B------:R-:W-:Y:S01]  /*0000*/  LDC R1, c[0x0][0x37c] ;  /* 0x0000df00ff017b82 */ /* 0x000fe20000000800 */
[----:B------:R-:W0:Y:S07]  /*0010*/  S2R R0, SR_TID.X ;  /* 0x0000000000007919 */ /* 0x000e2e0000002100 */
[----:B------:R-:W0:Y:S01]  /*0020*/  S2UR UR4, SR_CTAID.X ;  /* 0x00000000000479c3 */ /* 0x000e220000002500 */
[----:B------:R-:W1:Y:S07]  /*0030*/  LDCU UR5, c[0x0][0x390] ;  /* 0x00007200ff0577ac */ /* 0x000e6e0008000800 */
[----:B------:R-:W0:Y:S02]  /*0040*/  LDC R3, c[0x0][0x360] ;  /* 0x0000d800ff037b82 */ /* 0x000e240000000800 */
[----:B0-----:R-:W-:-:S05]  /*0050*/  IMAD R3, R3, UR4, R0 ;  /* 0x0000000403037c24 */ /* 0x001fca000f8e0200 */
[----:B-1----:R-:W-:-:S13]  /*0060*/  ISETP.GE.AND P0, PT, R3, UR5, PT ;  /* 0x0000000503007c0c */ /* 0x002fda000bf06270 */
[----:B------:R-:W-:Y:S05]  /*0070*/  @P0 EXIT ;  /* 0x000000000000094d */ /* 0x000fea0003800000 */
[----:B------:R-:W0:Y:S01]  /*0080*/  LDC.64 R4, c[0x0][0x380] ;  /* 0x0000e000ff047b82 */ /* 0x000e220000000a00 */
[----:B------:R-:W1:Y:S01]  /*0090*/  LDCU.64 UR4, c[0x0][0x358] ;  /* 0x00006b00ff0477ac */ /* 0x000e620008000a00 */
[----:B0-----:R-:W-:-:S06]  /*00a0*/  IMAD.WIDE R4, R3, 0x2, R4 ;  /* 0x0000000203047825 */ /* 0x001fcc00078e0204 */
[----:B-1----:R-:W2:Y:S01]  /*00b0*/  LDG.E.U16 R4, desc[UR4][R4.64] ;  /* 0x0000000404047981 */ /* 0x002ea2000c1e1500 */
[----:B------:R-:W-:Y:S01]  /*00c0*/  IMAD.MOV.U32 R7, RZ, RZ, 0x3bbb989d ;  /* 0x3bbb989dff077424 */ /* 0x000fe200078e00ff */
[----:B------:R-:W-:Y:S01]  /*00d0*/  BSSY.RECONVERGENT B0, `(.L_x_0) ;  /* 0x0000016000007945 */ /* 0x000fe20003800200 */
[----:B------:R-:W-:Y:S02]  /*00e0*/  IMAD.MOV.U32 R9, RZ, RZ, 0x437c0000 ;  /* 0x437c0000ff097424 */ /* 0x000fe400078e00ff */
[----:B--2---:R-:W-:-:S05]  /*00f0*/  HADD2.F32 R0, -RZ, R4.H0_H0 ;  /* 0x20000004ff007230 */ /* 0x004fca0000004100 */
[----:B------:R-:W-:-:S04]  /*0100*/  FFMA.SAT R2, R0, -R7, 0.5 ;  /* 0x3f00000000027423 */ /* 0x000fc80000002807 */
[----:B------:R-:W-:-:S04]  /*0110*/  FFMA.RM R2, R2, R9, 12582913 ;  /* 0x4b40000102027423 */ /* 0x000fc80000004009 */
[C---:B------:R-:W-:Y:S01]  /*0120*/  FADD R7, R2.reuse, -12583039 ;  /* 0xcb40007f02077421 */ /* 0x040fe20000000000 */
[----:B------:R-:W-:-:S03]  /*0130*/  SHF.L.U32 R2, R2, 0x17, RZ ;  /* 0x0000001702027819 */ /* 0x000fc600000006ff */
[----:B------:R-:W-:-:S04]  /*0140*/  FFMA R7, R0, -1.4426950216293334961, -R7 ;  /* 0xbfb8aa3b00077823 */ /* 0x000fc80000000807 */
[----:B------:R-:W-:-:S06]  /*0150*/  FFMA R7, R0, -1.925963033500011079e-08, R7 ;  /* 0xb2a5706000077823 */ /* 0x000fcc0000000007 */
[----:B------:R-:W0:Y:S02]  /*0160*/  MUFU.EX2 R7, R7 ;  /* 0x0000000700077308 */ /* 0x000e240000000800 */
[----:B0-----:R-:W-:-:S04]  /*0170*/  FFMA R0, R2, R7, 1 ;  /* 0x3f80000002007423 */ /* 0x001fc80000000007 */
[----:B------:R-:W-:-:S05]  /*0180*/  VIADD R2, R0, 0x1800000 ;  /* 0x0180000000027836 */ /* 0x000fca0000000000 */
[----:B------:R-:W-:-:S04]  /*0190*/  LOP3.LUT R2, R2, 0x7f800000, RZ, 0xc0, !PT ;  /* 0x7f80000002027812 */ /* 0x000fc800078ec0ff */
[----:B------:R-:W-:-:S13]  /*01a0*/  ISETP.GT.U32.AND P0, PT, R2, 0x1ffffff, PT ;  /* 0x01ffffff0200780c */ /* 0x000fda0003f04070 */
[----:B------:R-:W-:Y:S05]  /*01b0*/  @P0 BRA `(.L_x_1) ;  /* 0x00000000000c0947 */ /* 0x000fea0003800000 */
[----:B------:R-:W-:-:S07]  /*01c0*/  MOV R4, 0x1e0 ;  /* 0x000001e000047802 */ /* 0x000fce0000000f00 */
[----:B------:R-:W-:Y:S05]  /*01d0*/  CALL.REL.NOINC `($__internal_0_$__cuda_sm20_rcp_rn_f32_slowpath) ;  /* 0x00000000002c7944 */ /* 0x000fea0003c00000 */
[----:B------:R-:W-:Y:S05]  /*01e0*/  BRA `(.L_x_2) ;  /* 0x0000000000107947 */ /* 0x000fea0003800000 */
.L_x_1:
[----:B------:R-:W0:Y:S02]  /*01f0*/  MUFU.RCP R5, R0 ;  /* 0x0000000000057308 */ /* 0x000e240000001000 */
[----:B0-----:R-:W-:-:S04]  /*0200*/  FFMA R2, R0, R5, -1 ;  /* 0xbf80000000027423 */ /* 0x001fc80000000005 */
[----:B------:R-:W-:-:S04]  /*0210*/  FADD.FTZ R2, -R2, -RZ ;  /* 0x800000ff02027221 */ /* 0x000fc80000010100 */
[----:B------:R-:W-:-:S07]  /*0220*/  FFMA R2, R5, R2, R5 ;  /* 0x0000000205027223 */ /* 0x000fce0000000005 */
.L_x_2:
[----:B------:R-:W-:Y:S05]  /*0230*/  BSYNC.RECONVERGENT B0 ;  /* 0x0000000000007941 */ /* 0x000fea0003800200 */
.L_x_0:
[----:B------:R-:W0:Y:S01]  /*0240*/  LDC.64 R4, c[0x0][0x388] ;  /* 0x0000e200ff047b82 */ /* 0x000e220000000a00 */
[----:B------:R-:W-:Y:S01]  /*0250*/  F2FP.F16.F32.PACK_AB R0, RZ, R2 ;  /* 0x00000002ff00723e */ /* 0x000fe200000000ff */
[----:B0-----:R-:W-:-:S05]  /*0260*/  IMAD.WIDE R2, R3, 0x2, R4 ;  /* 0x0000000203027825 */ /* 0x001fca00078e0204 */
[----:B------:R-:W-:Y:S01]  /*0270*/  STG.E.U16 desc[UR4][R2.64], R0 ;  /* 0x0000000002007986 */ /* 0x000fe2000c101504 */
[----:B------:R-:W-:Y:S05]  /*0280*/  EXIT ;  /* 0x000000000000794d */ /* 0x000fea0003800000 */
        .weak           $__internal_0_$__cuda_sm20_rcp_rn_f32_slowpath
        .type           $__internal_0_$__cuda_sm20_rcp_rn_f32_slowpath,@function
        .size           $__internal_0_$__cuda_sm20_rcp_rn_f32_slowpath,(.L_x_16 - $__internal_0_$__cuda_sm20_rcp_rn_f32_slowpath)
$__internal_0_$__cuda_sm20_rcp_rn_f32_slowpath:
[----:B------:R-:W-:Y:S01]  /*0290*/  IMAD.SHL.U32 R2, R0, 0x2, RZ ;  /* 0x0000000200027824 */ /* 0x000fe200078e00ff */
[----:B------:R-:W-:Y:S04]  /*02a0*/  BSSY.RECONVERGENT B1, `(.L_x_3) ;  /* 0x0000030000017945 */ /* 0x000fe80003800200 */
[----:B------:R-:W-:-:S04]  /*02b0*/  SHF.R.U32.HI R2, RZ, 0x18, R2 ;  /* 0x00000018ff027819 */ /* 0x000fc80000011602 */
[----:B------:R-:W-:-:S13]  /*02c0*/  ISETP.NE.U32.AND P0, PT, R2, RZ, PT ;  /* 0x000000ff0200720c */ /* 0x000fda0003f05070 */
[----:B------:R-:W-:Y:S05]  /*02d0*/  @P0 BRA `(.L_x_4) ;  /* 0x0000000000280947 */ /* 0x000fea0003800000 */
[----:B------:R-:W-:-:S04]  /*02e0*/  SHF.L.U32 R2, R0, 0x1, RZ ;  /* 0x0000000100027819 */ /* 0x000fc800000006ff */
[----:B------:R-:W-:-:S13]  /*02f0*/  ISETP.NE.AND P0, PT, R2, RZ, PT ;  /* 0x000000ff0200720c */ /* 0x000fda0003f05270 */
[----:B------:R-:W-:Y:S01]  /*0300*/  @P0 FFMA R6, R0, 1.84467440737095516160e+19, RZ ;  /* 0x5f80000000060823 */ /* 0x000fe200000000ff */
[----:B------:R-:W-:Y:S08]  /*0310*/  @!P0 MUFU.RCP R5, R0 ;  /* 0x0000000000058308 */ /* 0x000ff00000001000 */
[----:B------:R-:W0:Y:S02]  /*0320*/  @P0 MUFU.RCP R7, R6 ;  /* 0x0000000600070308 */ /* 0x000e240000001000 */
[----:B0-----:R-:W-:-:S04]  /*0330*/  @P0 FFMA R2, R6, R7, -1 ;  /* 0xbf80000006020423 */ /* 0x001fc80000000007 */
[----:B------:R-:W-:-:S04]  /*0340*/  @P0 FADD.FTZ R2, -R2, -RZ ;  /* 0x800000ff02020221 */ /* 0x000fc80000010100 */
[----:B------:R-:W-:-:S04]  /*0350*/  @P0 FFMA R2, R7, R2, R7 ;  /* 0x0000000207020223 */ /* 0x000fc80000000007 */
[----:B------:R-:W-:Y:S01]  /*0360*/  @P0 FFMA R5, R2, 1.84467440737095516160e+19, RZ ;  /* 0x5f80000002050823 */ /* 0x000fe200000000ff */
[----:B------:R-:W-:Y:S06]  /*0370*/  BRA `(.L_x_5) ;  /* 0x0000000000887947 */ /* 0x000fec0003800000 */
.L_x_4:
[----:B------:R-:W-:-:S05]  /*0380*/  VIADD R5, R2, 0xffffff03 ;  /* 0xffffff0302057836 */ /* 0x000fca0000000000 */
[----:B------:R-:W-:-:S13]  /*0390*/  ISETP.GT.U32.AND P0, PT, R5, 0x1, PT ;  /* 0x000000010500780c */ /* 0x000fda0003f04070 */
[----:B------:R-:W-:Y:S05]  /*03a0*/  @P0 BRA `(.L_x_6) ;  /* 0x0000000000780947 */ /* 0x000fea0003800000 */
[----:B------:R-:W-:Y:S01]  /*03b0*/  LOP3.LUT R6, R0, 0x7fffff, RZ, 0xc0, !PT ;  /* 0x007fffff00067812 */ /* 0x000fe200078ec0ff */
[----:B------:R-:W-:-:S03]  /*03c0*/  IMAD.MOV.U32 R10, RZ, RZ, 0x3 ;  /* 0x00000003ff0a7424 */ /* 0x000fc600078e00ff */
[----:B------:R-:W-:Y:S02]  /*03d0*/  LOP3.LUT R6, R6, 0x3f800000, RZ, 0xfc, !PT ;  /* 0x3f80000006067812 */ /* 0x000fe400078efcff */
[----:B------:R-:W-:Y:S02]  /*03e0*/  SHF.L.U32 R11, R10, R5, RZ ;  /* 0x000000050a0b7219 */ /* 0x000fe400000006ff */
[----:B------:R-:W0:Y:S02]  /*03f0*/  MUFU.RCP R7, R6 ;  /* 0x0000000600077308 */ /* 0x000e240000001000 */
[----:B0-----:R-:W-:-:S04]  /*0400*/  FFMA R8, R6, R7, -1 ;  /* 0xbf80000006087423 */ /* 0x001fc80000000007 */
[----:B------:R-:W-:-:S04]  /*0410*/  FADD.FTZ R8, -R8, -RZ ;  /* 0x800000ff08087221 */ /* 0x000fc80000010100 */
[CCC-:B------:R-:W-:Y:S01]  /*0420*/  FFMA.RM R9, R7.reuse, R8.reuse, R7.reuse ;  /* 0x0000000807097223 */ /* 0x1c0fe20000004007 */
[----:B------:R-:W-:-:S04]  /*0430*/  FFMA.RP R8, R7, R8, R7 ;  /* 0x0000000807087223 */ /* 0x000fc80000008007 */
[C---:B------:R-:W-:Y:S02]  /*0440*/  LOP3.LUT R7, R9.reuse, 0x7fffff, RZ, 0xc0, !PT ;  /* 0x007fffff09077812 */ /* 0x040fe400078ec0ff */
[----:B------:R-:W-:Y:S02]  /*0450*/  FSETP.NEU.FTZ.AND P0, PT, R9, R8, PT ;  /* 0x000000080900720b */ /* 0x000fe40003f1d000 */
[----:B------:R-:W-:Y:S02]  /*0460*/  LOP3.LUT R8, R7, 0x800000, RZ, 0xfc, !PT ;  /* 0x0080000007087812 */ /* 0x000fe400078efcff */
[----:B------:R-:W-:Y:S02]  /*0470*/  SEL R7, RZ, 0xffffffff, !P0 ;  /* 0xffffffffff077807 */ /* 0x000fe40004000000 */
[----:B------:R-:W-:Y:S02]  /*0480*/  LOP3.LUT R6, R11, R8, RZ, 0xc0, !PT ;  /* 0x000000080b067212 */ /* 0x000fe400078ec0ff */
[----:B------:R-:W-:-:S02]  /*0490*/  IADD3 R7, PT, PT, -R7, RZ, RZ ;  /* 0x000000ff07077210 */ /* 0x000fc40007ffe1ff */
[-C--:B------:R-:W-:Y:S02]  /*04a0*/  SHF.R.U32.HI R6, RZ, R5.reuse, R6 ;  /* 0x00000005ff067219 */ /* 0x080fe40000011606 */
[----:B------:R-:W-:Y:S02]  /*04b0*/  LOP3.LUT P1, RZ, R7, R5, R8, 0xf8, !PT ;  /* 0x0000000507ff7212 */ /* 0x000fe4000782f808 */
[C---:B------:R-:W-:Y:S02]  /*04c0*/  LOP3.LUT P0, RZ, R6.reuse, 0x1, RZ, 0xc0, !PT ;  /* 0x0000000106ff7812 */ /* 0x040fe4000780c0ff */
[----:B------:R-:W-:-:S04]  /*04d0*/  LOP3.LUT P2, RZ, R6, 0x2, RZ, 0xc0, !PT ;  /* 0x0000000206ff7812 */ /* 0x000fc8000784c0ff */
[----:B------:R-:W-:Y:S02]  /*04e0*/  PLOP3.LUT P0, PT, P0, P1, P2, 0xe0, 0x0 ;  /* 0x000000000000781c */ /* 0x000fe40000703c20 */
[----:B------:R-:W-:Y:S02]  /*04f0*/  LOP3.LUT P1, RZ, R0, 0x7fffff, RZ, 0xc0, !PT ;  /* 0x007fffff00ff7812 */ /* 0x000fe4000782c0ff */
[----:B------:R-:W-:-:S05]  /*0500*/  SEL R5, RZ, 0x1, !P0 ;  /* 0x00000001ff057807 */ /* 0x000fca0004000000 */
[----:B------:R-:W-:-:S05]  /*0510*/  IMAD.MOV R5, RZ, RZ, -R5 ;  /* 0x000000ffff057224 */ /* 0x000fca00078e0a05 */
[----:B------:R-:W-:Y:S02]  /*0520*/  ISETP.GE.AND P0, PT, R5, RZ, PT ;  /* 0x000000ff0500720c */ /* 0x000fe40003f06270 */
[----:B------:R-:W-:-:S04]  /*0530*/  IADD3 R5, PT, PT, R2, -0xfc, RZ ;  /* 0xffffff0402057810 */ /* 0x000fc80007ffe0ff */
[----:B------:R-:W-:-:S07]  /*0540*/  SHF.R.U32.HI R5, RZ, R5, R8 ;  /* 0x00000005ff057219 */ /* 0x000fce0000011608 */
[----:B------:R-:W-:-:S05]  /*0550*/  @!P0 VIADD R5, R5, 0x1 ;  /* 0x0000000105058836 */ /* 0x000fca0000000000 */
[----:B------:R-:W-:-:S04]  /*0560*/  @!P1 SHF.L.U32 R5, R5, 0x1, RZ ;  /* 0x0000000105059819 */ /* 0x000fc800000006ff */
[----:B------:R-:W-:Y:S01]  /*0570*/  LOP3.LUT R5, R5, 0x80000000, R0, 0xf8, !PT ;  /* 0x8000000005057812 */ /* 0x000fe200078ef800 */
[----:B------:R-:W-:Y:S06]  /*0580*/  BRA `(.L_x_5) ;  /* 0x0000000000047947 */ /* 0x000fec0003800000 */
.L_x_6:
[----:B------:R0:W1:Y:S02]  /*0590*/  MUFU.RCP R5, R0 ;  /* 0x0000000000057308 */ /* 0x0000640000001000 */
.L_x_5:
[----:B------:R-:W-:Y:S05]  /*05a0*/  BSYNC.RECONVERGENT B1 ;  /* 0x0000000000017941 */ /* 0x000fea0003800200 */
.L_x_3:
[----:B-1----:R-:W-:Y:S02]  /*05b0*/  IMAD.MOV.U32 R2, RZ, RZ, R5 ;  /* 0x000000ffff027224 */ /* 0x002fe400078e0005 */
[----:B------:R-:W-:-:S04]  /*05c0*/  HFMA2 R5, -RZ, RZ, 0, 0 ;  /* 0x00000000ff057431 */ /* 0x000fc800000001ff */
[----:B0-----:R-:W-:Y:S05]  /*05d0*/  RET.REL.NODEC R4 `(_Z18sigmoid_f16_kernelP6__halfS0_i) ;  /* 0xfffffff804887950 */ /* 0x001fea0003c3ffff */
.L_x_7:
[----:B------:R-:W-:-:S00]  /*05e0*/  BRA `(.L_x_7) ;  /* 0xfffffffc00fc7947 */ /* 0x000fc0000383ffff */
[----:B------:R-:W-:-:S00]  /*05f0*/  NOP ;  /* 0x0000000000007918 */ /* 0x000fc00000000000 */
        /* <DEDUP_REMOVED lines=8> */
.L_x_16:


//--------------------- .text._Z18sigmoid_f32_kernelPfS_i --------------------------
	.section	.text._Z18sigmoid_f32_kernelPfS_i,"ax",@progbits
	.align	128
        .global         _Z18sigmoid_f32_kernelPfS_i
        .type           _Z18sigmoid_f32_kernelPfS_i,@function
        .size           _Z18sigmoid_f32_kernelPfS_i,(.L_x_17 - _Z18sigmoid_f32_kernelPfS_i)
        .other          _Z18sigmoid_f32_kernelPfS_i,@"STO_CUDA_ENTRY STV_DEFAULT"
_Z18sigmoid_f32_kernelPfS_i:
.text._Z18sigmoid_f32_kernelPfS_i:
        /* <DEDUP_REMOVED lines=11> */
[----:B-1----:R-:W2:Y:S01]  /*00b0*/  LDG.E R4, desc[UR4][R4.64] ;  /* 0x0000000404047981 */ /* 0x002ea2000c1e1900 */
[----:B------:R-:W-:Y:S01]  /*00c0*/  IMAD.MOV.U32 R7, RZ, RZ, 0x3bbb989d ;  /* 0x3bbb989dff077424 */ /* 0x000fe200078e00ff */
[----:B------:R-:W-:Y:S01]  /*00d0*/  BSSY.RECONVERGENT B0, `(.L_x_8) ;  /* 0x0000015000007945 */ /* 0x000fe20003800200 */
[----:B------:R-:W-:Y:S02]  /*00e0*/  IMAD.MOV.U32 R9, RZ, RZ, 0x437c0000 ;  /* 0x437c0000ff097424 */ /* 0x000fe400078e00ff */
[----:B--2---:R-:W-:-:S04]  /*00f0*/  FFMA.SAT R0, R4, -R7, 0.5 ;  /* 0x3f00000004007423 */ /* 0x004fc80000002807 */
        /* <DEDUP_REMOVED lines=12> */
[----:B------:R-:W-:Y:S05]  /*01c0*/  CALL.REL.NOINC `($__internal_1_$__cuda_sm20_rcp_rn_f32_slowpath) ;  /* 0x0000000000287944 */ /* 0x000fea0003c00000 */
[----:B------:R-:W-:Y:S05]  /*01d0*/  BRA `(.L_x_10) ;  /* 0x0000000000107947 */ /* 0x000fea0003800000 */
.L_x_9:
[----:B------:R-:W0:Y:S02]  /*01e0*/  MUFU.RCP R7, R0 ;  /* 0x0000000000077308 */ /* 0x000e240000001000 */
[----:B0-----:R-:W-:-:S04]  /*01f0*/  FFMA R2, R0, R7, -1 ;  /* 0xbf80000000027423 */ /* 0x001fc80000000007 */
[----:B------:R-:W-:-:S04]  /*0200*/  FADD.FTZ R2, -R2, -RZ ;  /* 0x800000ff02027221 */ /* 0x000fc80000010100 */
[----:B------:R-:W-:-:S07]  /*0210*/  FFMA R7, R7, R2, R7 ;  /* 0x0000000207077223 */ /* 0x000fce0000000007 */
.L_x_10:
[----:B------:R-:W-:Y:S05]  /*0220*/  BSYNC.RECONVERGENT B0 ;  /* 0x0000000000007941 */ /* 0x000fea0003800200 */
.L_x_8:
[----:B------:R-:W0:Y:S02]  /*0230*/  LDC.64 R4, c[0x0][0x388] ;  /* 0x0000e200ff047b82 */ /* 0x000e240000000a00 */
[----:B0-----:R-:W-:-:S05]  /*0240*/  IMAD.WIDE R2, R3, 0x4, R4 ;  /* 0x0000000403027825 */ /* 0x001fca00078e0204 */
[----:B------:R-:W-:Y:S01]  /*0250*/  STG.E desc[UR4][R2.64], R7 ;  /* 0x0000000702007986 */ /* 0x000fe2000c101904 */
[----:B------:R-:W-:Y:S05]  /*0260*/  EXIT ;  /* 0x000000000000794d */ /* 0x000fea0003800000 */
        .weak           $__internal_1_$__cuda_sm20_rcp_rn_f32_slowpath
        .type           $__internal_1_$__cuda_sm20_rcp_rn_f32_slowpath,@function
        .size           $__internal_1_$__cuda_sm20_rcp_rn_f32_slowpath,(.L_x_17 - $__internal_1_$__cuda_sm20_rcp_rn_f32_slowpath)
$__internal_1_$__cuda_sm20_rcp_rn_f32_slowpath:
        /* <DEDUP_REMOVED lines=15> */
.L_x_12:
        /* <DEDUP_REMOVED lines=33> */
.L_x_14:
[----:B------:R0:W1:Y:S02]  /*0570*/  MUFU.RCP R5, R0 ;  /* 0x0000000000057308 */ /* 0x0000640000001000 */
.L_x_13:
[----:B------:R-:W-:Y:S05]  /*0580*/  BSYNC.RECONVERGENT B1 ;  /* 0x0000000000017941 */ /* 0x000fea0003800200 */
.L_x_11:
[----:B-1----:R-:W-:Y:S02]  /*0590*/  IMAD.MOV.U32 R7, RZ, RZ, R5 ;  /* 0x000000ffff077224 */ /* 0x002fe400078e0005 */
[----:B------:R-:W-:-:S04]  /*05a0*/  HFMA2 R5, -RZ, RZ, 0, 0 ;  /* 0x00000000ff057431 */ /* 0x000fc800000001ff */
[----:B0-----:R-:W-:Y:S05]  /*05b0*/  RET.REL.NODEC R4 `(_Z18sigmoid_f32_kernelPfS_i) ;  /* 0xfffffff804907950 */ /* 0x001fea0003c3ffff */
.L_x_15:
        /* <DEDUP_REMOVED lines=12> */
.L_x_17:


//--------------------- .nv.shared.reserved.0     --------------------------
	.section	.nv.shared.reserved.0,"aw",@nobits
	.weak		__nv_reservedSMEM_offset_0_alias
	.size		__nv_reservedSMEM_offset_0_alias, 0, 64
	.other		__nv_reservedSMEM_offset_0_alias,@"STO_CUDA_RESERVED_SHARED STV_DEFAULT"
__nv_reservedSMEM_offset_0_alias:
	.zero		0
	.zero		64


//--------------------- .nv.constant0._Z18sigmoid_f16_kernelP6__halfS0_i --------------------------
	.section	.nv.constant0._Z18sigmoid_f16_kernelP6__halfS0_i,"a",@progbits
	.sectionflags	@""
	.align	4
.nv.constant0._Z18sigmoid_f16_kernelP6__halfS0_i:
	.zero		916


//--------------------- .nv.constant0._Z18sigmoid_f32_kernelPfS_i --------------------------
	.section	.nv.constant0._Z18sigmoid_f32_kernelPfS_i,"a",@progbits
	.sectionflags	@""
	.align	4
.nv.constant0._Z18sigmoid_f32_kernelPfS_i:
	.zero		916


//--------------------- SYMBOLS --------------------------

	.type		.nv.reservedSmem.offset0,@object
	.size		.nv.reservedSmem.offset0,0x4
